//
// Generated by NVIDIA NVVM Compiler
//
// Compiler Build ID: CL-36424714
// Cuda compilation tools, release 13.0, V13.0.88
// Based on NVVM 20.0.0
//

.version 9.0
.target sm_100
.address_size 64

	// .globl	_Z8mykernelPiPcS_

.visible .entry _Z8mykernelPiPcS_(
	.param .u64 .ptr .align 1 _Z8mykernelPiPcS__param_0,
	.param .u64 .ptr .align 1 _Z8mykernelPiPcS__param_1,
	.param .u64 .ptr .align 1 _Z8mykernelPiPcS__param_2
)
{
	.reg .pred 	%p<24>;
	.reg .b16 	%rs<18>;
	.reg .b32 	%r<241>;
	.reg .b64 	%rd<69>;

	ld.param.u64 	%rd6, [_Z8mykernelPiPcS__param_0];
	ld.param.u64 	%rd5, [_Z8mykernelPiPcS__param_1];
	ld.param.u64 	%rd7, [_Z8mykernelPiPcS__param_2];
	cvta.to.global.u64 	%rd1, %rd6;
	cvta.to.global.u64 	%rd8, %rd7;
	ld.global.u32 	%r1, [%rd8];
	setp.lt.s32 	%p1, %r1, 2;
	@%p1 bra 	$L__BB0_25;
	cvta.to.global.u64 	%rd2, %rd5;
	shl.b32 	%r2, %r1, 3;
	mov.b32 	%r211, 1;
	mov.b32 	%r212, 0;
	mov.b16 	%rs15, 0;
	mul.wide.u32 	%rd51, %r1, 4;
	mov.u16 	%rs16, %rs15;
	mov.u32 	%r210, %r1;
$L__BB0_2:
	mov.u32 	%r5, %r211;
	add.s32 	%r210, %r210, -1;
	setp.le.s32 	%p2, %r1, %r5;
	@%p2 bra 	$L__BB0_24;
	add.s32 	%r7, %r212, -1;
	and.b32  	%r8, %r212, 7;
	and.b32  	%r78, %r212, -8;
	neg.s32 	%r9, %r78;
	mov.b32 	%r213, 0;
	mov.u32 	%r214, %r5;
$L__BB0_4:
	mov.u32 	%r234, %r213;
	mul.lo.s32 	%r12, %r234, %r1;
	add.s32 	%r79, %r12, %r214;
	mul.wide.u32 	%rd9, %r79, 4;
	add.s64 	%rd3, %rd1, %rd9;
	ld.global.u32 	%r13, [%rd3+-4];
	add.s32 	%r213, %r234, 1;
	add.s32 	%r15, %r79, %r1;
	mul.wide.u32 	%rd10, %r15, 4;
	add.s64 	%rd11, %rd1, %rd10;
	ld.global.u32 	%r16, [%rd11];
	cvt.u64.u32 	%rd12, %r234;
	add.s64 	%rd13, %rd2, %rd12;
	ld.global.u8 	%rs3, [%rd13];
	setp.ne.s16 	%p3, %rs3, 65;
	cvt.u64.u32 	%rd14, %r214;
	add.s64 	%rd4, %rd2, %rd14;
	@%p3 bra 	$L__BB0_6;
	ld.global.u8 	%rs9, [%rd4];
	setp.eq.s16 	%p4, %rs9, 85;
	@%p4 bra 	$L__BB0_8;
$L__BB0_6:
	setp.ne.s16 	%p5, %rs3, 71;
	mov.b32 	%r215, 0;
	@%p5 bra 	$L__BB0_10;
	setp.lt.u32 	%p6, %r5, 4;
	ld.global.u8 	%rs11, [%rd4];
	setp.ne.s16 	%p7, %rs11, 67;
	or.pred  	%p8, %p7, %p6;
	mov.b16 	%rs17, 71;
	@%p8 bra 	$L__BB0_10;
	bra.uni 	$L__BB0_9;
$L__BB0_8:
	setp.lt.u32 	%p9, %r5, 4;
	mov.b16 	%rs17, 65;
	mov.b32 	%r215, 0;
	@%p9 bra 	$L__BB0_10;
$L__BB0_9:
	setp.gt.u32 	%p10, %r5, 3;
	mul.wide.s32 	%rd15, %r15, 4;
	add.s64 	%rd16, %rd1, %rd15;
	ld.global.u32 	%r83, [%rd16+-4];
	setp.eq.s16 	%p11, %rs3, %rs17;
	and.pred  	%p12, %p11, %p10;
	selp.u32 	%r84, 1, 0, %p12;
	add.s32 	%r215, %r83, %r84;
$L__BB0_10:
	setp.ge.u32 	%p13, %r213, %r214;
	mov.b32 	%r240, 0;
	@%p13 bra 	$L__BB0_23;
	setp.lt.u32 	%p14, %r7, 7;
	mov.b32 	%r240, 0;
	mov.u32 	%r233, %r213;
	@%p14 bra 	$L__BB0_15;
	mad.lo.s32 	%r225, %r234, %r1, %r234;
	add.s32 	%r89, %r234, 3;
	mad.lo.s32 	%r224, %r1, %r89, %r214;
	add.s32 	%r90, %r234, 4;
	mad.lo.s32 	%r223, %r1, %r90, %r214;
	add.s32 	%r91, %r234, 5;
	mad.lo.s32 	%r222, %r1, %r91, %r214;
	add.s32 	%r92, %r234, 6;
	mad.lo.s32 	%r221, %r1, %r92, %r214;
	add.s32 	%r93, %r234, 7;
	mad.lo.s32 	%r220, %r1, %r93, %r214;
	add.s32 	%r94, %r234, 8;
	mad.lo.s32 	%r219, %r1, %r94, %r214;
	add.s32 	%r95, %r234, 9;
	mad.lo.s32 	%r218, %r1, %r95, %r214;
	add.s32 	%r96, %r234, 2;
	mad.lo.s32 	%r217, %r1, %r96, %r214;
	mov.b32 	%r240, 0;
	mov.u32 	%r216, %r9;
$L__BB0_13:
	.pragma "nounroll";
	add.s32 	%r97, %r234, 1;
	add.s32 	%r98, %r225, 1;
	mul.wide.u32 	%rd17, %r98, 4;
	add.s64 	%rd18, %rd1, %rd17;
	ld.global.u32 	%r99, [%rd18];
	mul.wide.s32 	%rd19, %r217, 4;
	add.s64 	%rd20, %rd1, %rd19;
	ld.global.u32 	%r100, [%rd20];
	add.s32 	%r101, %r100, %r99;
	max.s32 	%r102, %r101, %r240;
	cvt.u64.u32 	%rd21, %r97;
	cvt.u64.u32 	%rd22, %r12;
	add.s64 	%rd23, %rd21, %rd22;
	shl.b64 	%rd24, %rd23, 2;
	add.s64 	%rd25, %rd1, %rd24;
	ld.global.u32 	%r103, [%rd25+4];
	mul.wide.u32 	%rd26, %r224, 4;
	add.s64 	%rd27, %rd1, %rd26;
	ld.global.u32 	%r104, [%rd27];
	add.s32 	%r105, %r104, %r103;
	max.s32 	%r106, %r105, %r102;
	ld.global.u32 	%r107, [%rd25+8];
	mul.wide.u32 	%rd28, %r223, 4;
	add.s64 	%rd29, %rd1, %rd28;
	ld.global.u32 	%r108, [%rd29];
	add.s32 	%r109, %r108, %r107;
	max.s32 	%r110, %r109, %r106;
	ld.global.u32 	%r111, [%rd25+12];
	mul.wide.u32 	%rd30, %r222, 4;
	add.s64 	%rd31, %rd1, %rd30;
	ld.global.u32 	%r112, [%rd31];
	add.s32 	%r113, %r112, %r111;
	max.s32 	%r114, %r113, %r110;
	ld.global.u32 	%r115, [%rd25+16];
	mul.wide.u32 	%rd32, %r221, 4;
	add.s64 	%rd33, %rd1, %rd32;
	ld.global.u32 	%r116, [%rd33];
	add.s32 	%r117, %r116, %r115;
	max.s32 	%r118, %r117, %r114;
	ld.global.u32 	%r119, [%rd25+20];
	mul.wide.u32 	%rd34, %r220, 4;
	add.s64 	%rd35, %rd1, %rd34;
	ld.global.u32 	%r120, [%rd35];
	add.s32 	%r121, %r120, %r119;
	max.s32 	%r122, %r121, %r118;
	ld.global.u32 	%r123, [%rd25+24];
	add.s32 	%r234, %r234, 8;
	mul.wide.u32 	%rd36, %r219, 4;
	add.s64 	%rd37, %rd1, %rd36;
	ld.global.u32 	%r124, [%rd37];
	add.s32 	%r125, %r124, %r123;
	max.s32 	%r126, %r125, %r122;
	ld.global.u32 	%r127, [%rd25+28];
	mul.wide.u32 	%rd38, %r218, 4;
	add.s64 	%rd39, %rd1, %rd38;
	ld.global.u32 	%r128, [%rd39];
	add.s32 	%r129, %r128, %r127;
	max.s32 	%r240, %r129, %r126;
	add.s32 	%r225, %r225, 8;
	add.s32 	%r224, %r224, %r2;
	add.s32 	%r223, %r223, %r2;
	add.s32 	%r222, %r222, %r2;
	add.s32 	%r221, %r221, %r2;
	add.s32 	%r220, %r220, %r2;
	add.s32 	%r219, %r219, %r2;
	add.s32 	%r218, %r218, %r2;
	add.s32 	%r217, %r217, %r2;
	add.s32 	%r216, %r216, 8;
	setp.ne.s32 	%p15, %r216, 0;
	@%p15 bra 	$L__BB0_13;
	add.s32 	%r233, %r234, 1;
$L__BB0_15:
	setp.eq.s32 	%p16, %r8, 0;
	@%p16 bra 	$L__BB0_23;
	cvt.u32.u16 	%r131, %rs16;
	and.b32  	%r132, %r131, 7;
	add.s32 	%r133, %r132, -1;
	setp.lt.u32 	%p17, %r133, 3;
	@%p17 bra 	$L__BB0_18;
	add.s32 	%r134, %r233, %r12;
	mul.wide.u32 	%rd40, %r134, 4;
	add.s64 	%rd41, %rd1, %rd40;
	ld.global.u32 	%r135, [%rd41];
	add.s32 	%r136, %r234, 2;
	mad.lo.s32 	%r137, %r136, %r1, %r214;
	mul.wide.s32 	%rd42, %r137, 4;
	add.s64 	%rd43, %rd1, %rd42;
	ld.global.u32 	%r138, [%rd43];
	add.s32 	%r139, %r138, %r135;
	max.s32 	%r140, %r139, %r240;
	cvt.u64.u32 	%rd44, %r12;
	cvt.u64.u32 	%rd45, %r233;
	add.s64 	%rd46, %rd45, %rd44;
	shl.b64 	%rd47, %rd46, 2;
	add.s64 	%rd48, %rd1, %rd47;
	ld.global.u32 	%r141, [%rd48+4];
	add.s32 	%r142, %r233, 2;
	mad.lo.s32 	%r143, %r142, %r1, %r214;
	mul.wide.s32 	%rd49, %r143, 4;
	add.s64 	%rd50, %rd1, %rd49;
	ld.global.u32 	%r144, [%rd50];
	add.s32 	%r145, %r144, %r141;
	max.s32 	%r146, %r145, %r140;
	ld.global.u32 	%r147, [%rd48+8];
	add.s32 	%r234, %r233, 3;
	add.s64 	%rd52, %rd50, %rd51;
	ld.global.u32 	%r148, [%rd52];
	add.s32 	%r149, %r148, %r147;
	max.s32 	%r150, %r149, %r146;
	ld.global.u32 	%r151, [%rd48+12];
	add.s32 	%r233, %r233, 4;
	add.s64 	%rd53, %rd52, %rd51;
	ld.global.u32 	%r152, [%rd53];
	add.s32 	%r153, %r152, %r151;
	max.s32 	%r240, %r153, %r150;
$L__BB0_18:
	and.b32  	%r155, %r131, 3;
	setp.eq.s32 	%p18, %r155, 0;
	@%p18 bra 	$L__BB0_23;
	and.b16  	%rs13, %rs15, 3;
	setp.eq.s16 	%p19, %rs13, 1;
	@%p19 bra 	$L__BB0_21;
	add.s32 	%r157, %r233, %r12;
	mul.wide.u32 	%rd54, %r157, 4;
	add.s64 	%rd55, %rd1, %rd54;
	ld.global.u32 	%r158, [%rd55];
	add.s32 	%r159, %r234, 2;
	mad.lo.s32 	%r160, %r159, %r1, %r214;
	mul.wide.s32 	%rd56, %r160, 4;
	add.s64 	%rd57, %rd1, %rd56;
	ld.global.u32 	%r161, [%rd57];
	add.s32 	%r162, %r161, %r158;
	max.s32 	%r163, %r162, %r240;
	add.s32 	%r234, %r233, 1;
	cvt.u64.u32 	%rd58, %r12;
	cvt.u64.u32 	%rd59, %r233;
	add.s64 	%rd60, %rd59, %rd58;
	shl.b64 	%rd61, %rd60, 2;
	add.s64 	%rd62, %rd1, %rd61;
	ld.global.u32 	%r164, [%rd62+4];
	add.s32 	%r233, %r233, 2;
	mad.lo.s32 	%r165, %r233, %r1, %r214;
	mul.wide.s32 	%rd63, %r165, 4;
	add.s64 	%rd64, %rd1, %rd63;
	ld.global.u32 	%r166, [%rd64];
	add.s32 	%r167, %r166, %r164;
	max.s32 	%r240, %r167, %r163;
$L__BB0_21:
	and.b16  	%rs14, %rs15, 1;
	setp.eq.b16 	%p20, %rs14, 1;
	not.pred 	%p21, %p20;
	@%p21 bra 	$L__BB0_23;
	add.s32 	%r168, %r233, %r12;
	mul.wide.u32 	%rd65, %r168, 4;
	add.s64 	%rd66, %rd1, %rd65;
	ld.global.u32 	%r169, [%rd66];
	add.s32 	%r170, %r234, 2;
	mad.lo.s32 	%r171, %r170, %r1, %r214;
	mul.wide.s32 	%rd67, %r171, 4;
	add.s64 	%rd68, %rd1, %rd67;
	ld.global.u32 	%r172, [%rd68];
	add.s32 	%r173, %r172, %r169;
	max.s32 	%r240, %r173, %r240;
$L__BB0_23:
	not.b32 	%r180, %r240;
	or.b32  	%r181, %r215, %r180;
	xor.b32  	%r182, %r240, %r215;
	shr.u32 	%r183, %r182, 1;
	not.b32 	%r184, %r183;
	and.b32  	%r185, %r184, 2139062143;
	sub.s32 	%r174, %r181, %r185;
	// begin inline asm
	prmt.b32 %r174, %r174, 0, 0xba98;
	// end inline asm
	and.b32  	%r186, %r174, %r215;
	not.b32 	%r187, %r174;
	and.b32  	%r188, %r240, %r187;
	or.b32  	%r189, %r186, %r188;
	not.b32 	%r190, %r189;
	or.b32  	%r191, %r16, %r190;
	xor.b32  	%r192, %r189, %r16;
	shr.u32 	%r193, %r192, 1;
	not.b32 	%r194, %r193;
	and.b32  	%r195, %r194, 2139062143;
	sub.s32 	%r176, %r191, %r195;
	// begin inline asm
	prmt.b32 %r176, %r176, 0, 0xba98;
	// end inline asm
	and.b32  	%r196, %r176, %r16;
	not.b32 	%r197, %r176;
	and.b32  	%r198, %r189, %r197;
	or.b32  	%r199, %r198, %r196;
	not.b32 	%r200, %r199;
	or.b32  	%r201, %r13, %r200;
	xor.b32  	%r202, %r199, %r13;
	shr.u32 	%r203, %r202, 1;
	not.b32 	%r204, %r203;
	and.b32  	%r205, %r204, 2139062143;
	sub.s32 	%r178, %r201, %r205;
	// begin inline asm
	prmt.b32 %r178, %r178, 0, 0xba98;
	// end inline asm
	and.b32  	%r206, %r178, %r13;
	not.b32 	%r207, %r178;
	and.b32  	%r208, %r199, %r207;
	or.b32  	%r209, %r208, %r206;
	st.global.u32 	[%rd3], %r209;
	add.s32 	%r214, %r214, 1;
	setp.ne.s32 	%p22, %r213, %r210;
	@%p22 bra 	$L__BB0_4;
$L__BB0_24:
	add.s32 	%r211, %r5, 1;
	setp.ne.s32 	%p23, %r211, %r1;
	add.s16 	%rs16, %rs16, 1;
	add.s16 	%rs15, %rs15, 1;
	mov.u32 	%r212, %r5;
	@%p23 bra 	$L__BB0_2;
$L__BB0_25:
	ret;

}


// ===== COMPILED SASS (sm_100) =====

	.target	sm_100

	.elftype	@"ET_EXEC"


//--------------------- .note.nv.tkinfo           --------------------------
	.section	.note.nv.tkinfo,"",@"SHT_NOTE"
	.sectionflags	@"SHF_NOTE_NV_TKINFO"
	.tkinfo
        /*0018*/ 	.word	0x00000002
        /*0030*/ 	.string	""
        /*0030*/ 	.string	"ptxas"
        /*0030*/ 	.string	"Cuda compilation tools, release 13.0, V13.0.88"
        /*0030*/ 	.string	"Build cuda_13.0.r13.0/compiler.36424714_0"
        /*0030*/ 	.string	"-arch sm_100 -m 64 "



//--------------------- .note.nv.cuinfo           --------------------------
	.section	.note.nv.cuinfo,"",@"SHT_NOTE"
	.sectionflags	@"SHF_NOTE_NV_CUINFO"
        /*0018*/ 	.short	0x0002
        /*001a*/ 	.short	0x0064
        /*001c*/ 	.short	0x0082
	.zero		2


//--------------------- .nv.info                  --------------------------
	.section	.nv.info,"",@"SHT_CUDA_INFO"
	.align	4


	//----- nvinfo : EIATTR_REGCOUNT
	.align		4
        /*0000*/ 	.byte	0x04, 0x2f
        /*0002*/ 	.short	(.L_1 - .L_0)
	.align		4
.L_0:
        /*0004*/ 	.word	index@(_Z8mykernelPiPcS_)
        /*0008*/ 	.word	0x00000020


	//----- nvinfo : EIATTR_FRAME_SIZE
	.align		4
.L_1:
        /*000c*/ 	.byte	0x04, 0x11
        /*000e*/ 	.short	(.L_3 - .L_2)
	.align		4
.L_2:
        /*0010*/ 	.word	index@(_Z8mykernelPiPcS_)
        /*0014*/ 	.word	0x00000000


	//----- nvinfo : EIATTR_MIN_STACK_SIZE
	.align		4
.L_3:
        /*0018*/ 	.byte	0x04, 0x12
        /*001a*/ 	.short	(.L_5 - .L_4)
	.align		4
.L_4:
        /*001c*/ 	.word	index@(_Z8mykernelPiPcS_)
        /*0020*/ 	.word	0x00000000
.L_5:


//--------------------- .nv.compat                --------------------------
	.section	.nv.compat,"",@"SHT_CUDA_COMPAT_INFO"
	.align	4
        /*0000*/ 	.byte	0x02, 0x09, 0x00, 0x00, 0x02, 0x02, 0x01, 0x00, 0x02, 0x05, 0x05, 0x00, 0x03, 0x07, 0x01, 0x01
        /*0010*/ 	.byte	0x02, 0x03, 0x00, 0x00, 0x02, 0x06, 0x01, 0x00, 0x04, 0x0b, 0x08, 0x00, 0x09, 0x00, 0x00, 0x00
        /*0020*/ 	.byte	0x00, 0x00, 0x00, 0x00


//--------------------- .nv.info._Z8mykernelPiPcS_ --------------------------
	.section	.nv.info._Z8mykernelPiPcS_,"",@"SHT_CUDA_INFO"
	.sectionflags	@""
	.align	4


	//----- nvinfo : EIATTR_CUDA_API_VERSION
	.align		4
        /*0000*/ 	.byte	0x04, 0x37
        /*0002*/ 	.short	(.L_7 - .L_6)
.L_6:
        /*0004*/ 	.word	0x00000082


	//----- nvinfo : EIATTR_KPARAM_INFO
	.align		4
.L_7:
        /*0008*/ 	.byte	0x04, 0x17
        /*000a*/ 	.short	(.L_9 - .L_8)
.L_8:
        /*000c*/ 	.word	0x00000000
        /*0010*/ 	.short	0x0002
        /*0012*/ 	.short	0x0010
        /*0014*/ 	.byte	0x00, 0xf5, 0x21, 0x00


	//----- nvinfo : EIATTR_KPARAM_INFO
	.align		4
.L_9:
        /*0018*/ 	.byte	0x04, 0x17
        /*001a*/ 	.short	(.L_11 - .L_10)
.L_10:
        /*001c*/ 	.word	0x00000000
        /*0020*/ 	.short	0x0001
        /*0022*/ 	.short	0x0008
        /*0024*/ 	.byte	0x00, 0xf5, 0x21, 0x00


	//----- nvinfo : EIATTR_KPARAM_INFO
	.align		4
.L_11:
        /*0028*/ 	.byte	0x04, 0x17
        /*002a*/ 	.short	(.L_13 - .L_12)
.L_12:
        /*002c*/ 	.word	0x00000000
        /*0030*/ 	.short	0x0000
        /*0032*/ 	.short	0x0000
        /*0034*/ 	.byte	0x00, 0xf5, 0x21, 0x00


	//----- nvinfo : EIATTR_SPARSE_MMA_MASK
	.align		4
.L_13:
        /*0038*/ 	.byte	0x03, 0x50
        /*003a*/ 	.short	0x0000


	//----- nvinfo : EIATTR_MAXREG_COUNT
	.align		4
        /*003c*/ 	.byte	0x03, 0x1b
        /*003e*/ 	.short	0x00ff


	//----- nvinfo : EIATTR_MERCURY_ISA_VERSION
	.align		4
        /*0040*/ 	.byte	0x03, 0x5f
        /*0042*/ 	.short	0x0101


	//----- nvinfo : EIATTR_VRC_CTA_INIT_COUNT
	.align		4
        /*0044*/ 	.byte	0x02, 0x4a
	.zero		1
	.zero		1


	//----- nvinfo : EIATTR_EXIT_INSTR_OFFSETS
	.align		4
        /*0048*/ 	.byte	0x04, 0x1c
        /*004a*/ 	.short	(.L_15 - .L_14)


	//   ....[0]....
.L_14:
        /*004c*/ 	.word	0x00000070


	//   ....[1]....
        /*0050*/ 	.word	0x00001310


	//----- nvinfo : EIATTR_CBANK_PARAM_SIZE
	.align		4
.L_15:
        /*0054*/ 	.byte	0x03, 0x19
        /*0056*/ 	.short	0x0018


	//----- nvinfo : EIATTR_PARAM_CBANK
	.align		4
        /*0058*/ 	.byte	0x04, 0x0a
        /*005a*/ 	.short	(.L_17 - .L_16)
	.align		4
.L_16:
        /*005c*/ 	.word	index@(.nv.constant0._Z8mykernelPiPcS_)
        /*0060*/ 	.short	0x0380
        /*0062*/ 	.short	0x0018


	//----- nvinfo : EIATTR_SW_WAR
	.align		4
.L_17:
        /*0064*/ 	.byte	0x04, 0x36
        /*0066*/ 	.short	(.L_19 - .L_18)
.L_18:
        /*0068*/ 	.word	0x00000008
.L_19:


//--------------------- .nv.callgraph             --------------------------
	.section	.nv.callgraph,"",@"SHT_CUDA_CALLGRAPH"
	.align	4
	.sectionentsize	8
	.align		4
        /*0000*/ 	.word	0x00000000
	.align		4
        /*0004*/ 	.word	0xffffffff
	.align		4
        /*0008*/ 	.word	0x00000000
	.align		4
        /*000c*/ 	.word	0xfffffffe
	.align		4
        /*0010*/ 	.word	0x00000000
	.align		4
        /*0014*/ 	.word	0xfffffffd
	.align		4
        /*0018*/ 	.word	0x00000000
	.align		4
        /*001c*/ 	.word	0xfffffffc


//--------------------- .text._Z8mykernelPiPcS_   --------------------------
	.section	.text._Z8mykernelPiPcS_,"ax",@progbits
	.align	128
        .global         _Z8mykernelPiPcS_
        .type           _Z8mykernelPiPcS_,@function
        .size           _Z8mykernelPiPcS_,(.L_x_13 - _Z8mykernelPiPcS_)
        .other          _Z8mykernelPiPcS_,@"STO_CUDA_ENTRY STV_DEFAULT"
_Z8mykernelPiPcS_:
.text._Z8mykernelPiPcS_:
[----:B------:R-:W-:Y:S08]  /*0000*/  LDC R1, c[0x0][0x37c] ;  /* 0x0000df00ff017b82 */ /* 0x000ff00000000800 */
[----:B------:R-:W0:Y:S01]  /*0010*/  LDC.64 R2, c[0x0][0x390] ;  /* 0x0000e400ff027b82 */ /* 0x000e220000000a00 */
[----:B------:R-:W0:Y:S02]  /*0020*/  LDCU.64 UR26, c[0x0][0x358] ;  /* 0x00006b00ff1a77ac */ /* 0x000e240008000a00 */
[----:B0-----:R-:W2:Y:S02]  /*0030*/  LDG.E R2, desc[UR26][R2.64] ;  /* 0x0000001a02027981 */ /* 0x001ea4000c1e1900 */
[----:B--2---:R-:W-:-:S13]  /*0040*/  R2UR UR8, R2 ;  /* 0x00000000020872ca */ /* 0x004fda00000e0000 */
[----:B------:R-:W-:-:S06]  /*0050*/  UISETP.GE.AND UP0, UPT, UR8, 0x2, UPT ;  /* 0x000000020800788c */ /* 0x000fcc000bf06270 */
[----:B------:R-:W-:-:S13]  /*0060*/  PLOP3.LUT P0, PT, PT, PT, UP0, 0x80, 0x8 ;  /* 0x000000000008781c */ /* 0x000fda0003f0f008 */
[----:B------:R-:W-:Y:S05]  /*0070*/  @!P0 EXIT ;  /* 0x000000000000894d */ /* 0x000fea0003800000 */
[----:B------:R-:W-:Y:S01]  /*0080*/  PRMT R0, RZ, 0x7610, R0 ;  /* 0x00007610ff007816 */ /* 0x000fe20000000000 */
[----:B------:R-:W-:Y:S01]  /*0090*/  UMOV UR9, 0x1 ;  /* 0x0000000100097882 */ /* 0x000fe20000000000 */
[----:B------:R-:W-:Y:S01]  /*00a0*/  PRMT R12, RZ, 0x7610, R12 ;  /* 0x00007610ff0c7816 */ /* 0x000fe2000000000c */
[----:B------:R-:W-:Y:S01]  /*00b0*/  UMOV UR4, URZ ;  /* 0x000000ff00047c82 */ /* 0x000fe20008000000 */
[----:B------:R-:W-:-:S05]  /*00c0*/  UMOV UR10, UR8 ;  /* 0x00000008000a7c82 */ /* 0x000fca0008000000 */
.L_x_11:
[----:B------:R-:W-:Y:S02]  /*00d0*/  UISETP.GT.AND UP0, UPT, UR8, UR9, UPT ;  /* 0x000000090800728c */ /* 0x000fe4000bf04270 */
[----:B------:R-:W-:Y:S01]  /*00e0*/  UIADD3 UR10, UPT, UPT, UR10, -0x1, URZ ;  /* 0xffffffff0a0a7890 */ /* 0x000fe2000fffe0ff */
[----:B------:R-:W-:-:S06]  /*00f0*/  UMOV UR11, UR9 ;  /* 0x00000009000b7c82 */ /* 0x000fcc0008000000 */
[----:B0-----:R-:W-:Y:S05]  /*0100*/  BRA.U !UP0, `(.L_x_0) ;  /* 0x0000001108687547 */ /* 0x001fea000b800000 */
[----:B------:R-:W-:Y:S02]  /*0110*/  UIADD3 UR5, UPT, UPT, UR4, -0x1, URZ ;  /* 0xffffffff04057890 */ /* 0x000fe4000fffe0ff */
[----:B------:R-:W-:Y:S02]  /*0120*/  ULOP3.LUT UR12, UR4, 0xfffffff8, URZ, 0xc0, !UPT ;  /* 0xfffffff8040c7892 */ /* 0x000fe4000f8ec0ff */
[----:B------:R-:W-:Y:S02]  /*0130*/  UISETP.GE.U32.AND UP1, UPT, UR5, 0x7, UPT ;  /* 0x000000070500788c */ /* 0x000fe4000bf26070 */
[----:B------:R-:W-:Y:S01]  /*0140*/  UIADD3 UR12, UPT, UPT, -UR12, URZ, URZ ;  /* 0x000000ff0c0c7290 */ /* 0x000fe2000fffe1ff */
[----:B------:R-:W-:Y:S01]  /*0150*/  UMOV UR5, URZ ;  /* 0x000000ff00057c82 */ /* 0x000fe20008000000 */
[----:B------:R-:W-:-:S10]  /*0160*/  UMOV UR13, UR9 ;  /* 0x00000009000d7c82 */ /* 0x000fd40008000000 */
.L_x_10:
[----:B0-----:R-:W0:Y:S01]  /*0170*/  LDCU.64 UR16, c[0x0][0x388] ;  /* 0x00007100ff1077ac */ /* 0x001e220008000a00 */
[----:B------:R-:W1:Y:S01]  /*0180*/  LDCU.64 UR6, c[0x0][0x380] ;  /* 0x00007000ff0677ac */ /* 0x000e620008000a00 */
[----:B------:R-:W-:-:S04]  /*0190*/  UIMAD UR14, UR8, UR5, URZ ;  /* 0x00000005080e72a4 */ /* 0x000fc8000f8e02ff */
[----:B------:R-:W-:Y:S02]  /*01a0*/  UIADD3 UR15, UPT, UPT, UR14, UR13, URZ ;  /* 0x0000000d0e0f7290 */ /* 0x000fe4000fffe0ff */
[----:B0-----:R-:W-:-:S04]  /*01b0*/  UIADD3 UR18, UP0, UPT, UR5, UR16, URZ ;  /* 0x0000001005127290 */ /* 0x001fc8000ff1e0ff */
[----:B------:R-:W-:Y:S02]  /*01c0*/  UIADD3.X UR19, UPT, UPT, URZ, UR17, URZ, UP0, !UPT ;  /* 0x00000011ff137290 */ /* 0x000fe400087fe4ff */
[----:B------:R-:W-:Y:S01]  /*01d0*/  IMAD.U32 R2, RZ, RZ, UR18 ;  /* 0x00000012ff027e24 */ /* 0x000fe2000f8e00ff */
[----:B------:R-:W-:Y:S02]  /*01e0*/  UIADD3 UR18, UPT, UPT, UR8, UR15, URZ ;  /* 0x0000000f08127290 */ /* 0x000fe4000fffe0ff */
[----:B-1----:R-:W-:Y:S01]  /*01f0*/  UIMAD.WIDE.U32 UR28, UR15, 0x4, UR6 ;  /* 0x000000040f1c78a5 */ /* 0x002fe2000f8e0006 */
[----:B------:R-:W-:-:S05]  /*0200*/  IMAD.U32 R3, RZ, RZ, UR19 ;  /* 0x00000013ff037e24 */ /* 0x000fca000f8e00ff */
[----:B------:R-:W2:Y:S01]  /*0210*/  LDG.E.U8 R9, desc[UR26][R2.64] ;  /* 0x0000001a02097981 */ /* 0x000ea2000c1e1100 */
[----:B------:R-:W-:Y:S01]  /*0220*/  UIMAD.WIDE.U32 UR20, UR18, 0x4, UR6 ;  /* 0x00000004121478a5 */ /* 0x000fe2000f8e0006 */
[----:B------:R-:W-:Y:S01]  /*0230*/  IMAD.U32 R6, RZ, RZ, UR28 ;  /* 0x0000001cff067e24 */ /* 0x000fe2000f8e00ff */
[----:B------:R-:W-:Y:S01]  /*0240*/  UIADD3 UR15, UP0, UPT, UR13, UR16, URZ ;  /* 0x000000100d0f7290 */ /* 0x000fe2000ff1e0ff */
[----:B------:R-:W-:Y:S01]  /*0250*/  IMAD.U32 R7, RZ, RZ, UR29 ;  /* 0x0000001dff077e24 */ /* 0x000fe2000f8e00ff */
[----:B------:R-:W-:Y:S02]  /*0260*/  UIADD3 UR16, UPT, UPT, UR5, 0x1, URZ ;  /* 0x0000000105107890 */ /* 0x000fe4000fffe0ff */
[----:B------:R-:W-:Y:S01]  /*0270*/  IMAD.U32 R14, RZ, RZ, UR20 ;  /* 0x00000014ff0e7e24 */ /* 0x000fe2000f8e00ff */
[----:B------:R-:W-:Y:S01]  /*0280*/  UIADD3.X UR17, UPT, UPT, URZ, UR17, URZ, UP0, !UPT ;  /* 0x00000011ff117290 */ /* 0x000fe200087fe4ff */
[----:B------:R-:W-:Y:S01]  /*0290*/  IMAD.U32 R15, RZ, RZ, UR21 ;  /* 0x00000015ff0f7e24 */ /* 0x000fe2000f8e00ff */
[----:B------:R-:W-:Y:S01]  /*02a0*/  MOV R4, UR15 ;  /* 0x0000000f00047c02 */ /* 0x000fe20008000f00 */
[----:B------:R-:W-:Y:S01]  /*02b0*/  UMOV UR15, UR5 ;  /* 0x00000005000f7c82 */ /* 0x000fe20008000000 */
[----:B------:R0:W5:Y:S01]  /*02c0*/  LDG.E R13, desc[UR26][R6.64+-0x4] ;  /* 0xfffffc1a060d7981 */ /* 0x000162000c1e1900 */
[----:B------:R-:W-:Y:S01]  /*02d0*/  UMOV UR5, UR16 ;  /* 0x0000001000057c82 */ /* 0x000fe20008000000 */
[----:B------:R-:W-:-:S02]  /*02e0*/  IMAD.U32 R5, RZ, RZ, UR17 ;  /* 0x00000011ff057e24 */ /* 0x000fc4000f8e00ff */
[----:B------:R0:W5:Y:S01]  /*02f0*/  LDG.E R14, desc[UR26][R14.64] ;  /* 0x0000001a0e0e7981 */ /* 0x000162000c1e1900 */
[----:B--2---:R-:W-:-:S13]  /*0300*/  ISETP.NE.AND P0, PT, R9, 0x41, PT ;  /* 0x000000410900780c */ /* 0x004fda0003f05270 */
[----:B0-----:R-:W-:Y:S05]  /*0310*/  @P0 BRA `(.L_x_1) ;  /* 0x00000000000c0947 */ /* 0x001fea0003800000 */
[----:B------:R-:W2:Y:S02]  /*0320*/  LDG.E.U8 R2, desc[UR26][R4.64] ;  /* 0x0000001a04027981 */ /* 0x000ea4000c1e1100 */
[----:B--2---:R-:W-:-:S13]  /*0330*/  ISETP.NE.AND P0, PT, R2, 0x55, PT ;  /* 0x000000550200780c */ /* 0x004fda0003f05270 */
[----:B------:R-:W-:Y:S05]  /*0340*/  @!P0 BRA `(.L_x_2) ;  /* 0x0000000000288947 */ /* 0x000fea0003800000 */
.L_x_1:
[----:B------:R-:W-:Y:S01]  /*0350*/  ISETP.NE.AND P0, PT, R9, 0x47, PT ;  /* 0x000000470900780c */ /* 0x000fe20003f05270 */
[----:B------:R-:W-:-:S12]  /*0360*/  IMAD.MOV.U32 R15, RZ, RZ, RZ ;  /* 0x000000ffff0f7224 */ /* 0x000fd800078e00ff */
[----:B------:R-:W-:Y:S05]  /*0370*/  @P0 BRA `(.L_x_3) ;  /* 0x0000000000540947 */ /* 0x000fea0003800000 */
[----:B------:R-:W2:Y:S01]  /*0380*/  LDG.E.U8 R4, desc[UR26][R4.64] ;  /* 0x0000001a04047981 */ /* 0x000ea2000c1e1100 */
[----:B------:R-:W-:Y:S01]  /*0390*/  UISETP.GE.U32.AND UP0, UPT, UR9, 0x4, UPT ;  /* 0x000000040900788c */ /* 0x000fe2000bf06070 */
[----:B--2---:R-:W-:-:S13]  /*03a0*/  R2UR UR16, R4 ;  /* 0x00000000041072ca */ /* 0x004fda00000e0000 */
[----:B------:R-:W-:-:S09]  /*03b0*/  UISETP.NE.OR UP0, UPT, UR16, 0x43, !UP0 ;  /* 0x000000431000788c */ /* 0x000fd2000c705670 */
[----:B------:R-:W-:Y:S05]  /*03c0*/  BRA.U UP0, `(.L_x_3) ;  /* 0x0000000100407547 */ /* 0x000fea000b800000 */
[----:B------:R-:W-:Y:S01]  /*03d0*/  IMAD.MOV.U32 R4, RZ, RZ, 0x47 ;  /* 0x00000047ff047424 */ /* 0x000fe200078e00ff */
[----:B------:R-:W-:Y:S06]  /*03e0*/  BRA `(.L_x_4) ;  /* 0x0000000000107947 */ /* 0x000fec0003800000 */
.L_x_2:
[----:B------:R-:W-:Y:S01]  /*03f0*/  UISETP.GE.U32.AND UP0, UPT, UR9, 0x4, UPT ;  /* 0x000000040900788c */ /* 0x000fe2000bf06070 */
[----:B------:R-:W-:-:S08]  /*0400*/  IMAD.MOV.U32 R15, RZ, RZ, RZ ;  /* 0x000000ffff0f7224 */ /* 0x000fd000078e00ff */
[----:B------:R-:W-:Y:S05]  /*0410*/  BRA.U !UP0, `(.L_x_3) ;  /* 0x00000001082c7547 */ /* 0x000fea000b800000 */
[----:B------:R-:W-:-:S07]  /*0420*/  IMAD.MOV.U32 R4, RZ, RZ, 0x41 ;  /* 0x00000041ff047424 */ /* 0x000fce00078e00ff */
.L_x_4:
[----:B------:R-:W-:-:S06]  /*0430*/  UIMAD.WIDE UR16, UR18, 0x4, UR6 ;  /* 0x00000004121078a5 */ /* 0x000fcc000f8e0206 */
[----:B------:R-:W-:Y:S01]  /*0440*/  MOV R2, UR16 ;  /* 0x0000001000027c02 */ /* 0x000fe20008000f00 */
[----:B------:R-:W-:-:S05]  /*0450*/  IMAD.U32 R3, RZ, RZ, UR17 ;  /* 0x00000011ff037e24 */ /* 0x000fca000f8e00ff */
[----:B------:R-:W2:Y:S01]  /*0460*/  LDG.E R2, desc[UR26][R2.64+-0x4] ;  /* 0xfffffc1a02027981 */ /* 0x000ea2000c1e1900 */
[----:B------:R-:W-:Y:S01]  /*0470*/  UISETP.GT.U32.AND UP0, UPT, UR9, 0x3, UPT ;  /* 0x000000030900788c */ /* 0x000fe2000bf04070 */
[----:B------:R-:W-:-:S05]  /*0480*/  PRMT R4, R4, 0x9910, RZ ;  /* 0x0000991004047816 */ /* 0x000fca00000000ff */
[----:B------:R-:W-:-:S04]  /*0490*/  PLOP3.LUT P0, PT, PT, PT, UP0, 0x80, 0x8 ;  /* 0x000000000008781c */ /* 0x000fc80003f0f008 */
[----:B------:R-:W-:Y:S01]  /*04a0*/  ISETP.EQ.AND P0, PT, R9, R4, P0 ;  /* 0x000000040900720c */ /* 0x000fe20000702270 */
[----:B--2---:R-:W-:-:S12]  /*04b0*/  VIADD R15, R2, 0x1 ;  /* 0x00000001020f7836 */ /* 0x004fd80000000000 */
[----:B------:R-:W-:-:S07]  /*04c0*/  @!P0 IMAD.MOV R15, RZ, RZ, R2 ;  /* 0x000000ffff0f8224 */ /* 0x000fce00078e0202 */
.L_x_3:
[----:B------:R-:W-:Y:S01]  /*04d0*/  UISETP.GE.U32.AND UP0, UPT, UR5, UR13, UPT ;  /* 0x0000000d0500728c */ /* 0x000fe2000bf06070 */
[----:B------:R-:W-:-:S08]  /*04e0*/  IMAD.MOV.U32 R16, RZ, RZ, RZ ;  /* 0x000000ffff107224 */ /* 0x000fd000078e00ff */
[----:B------:R-:W-:Y:S05]  /*04f0*/  BRA.U UP0, `(.L_x_5) ;  /* 0x0000000d00007547 */ /* 0x000fea000b800000 */
[----:B------:R-:W-:Y:S01]  /*0500*/  IMAD.MOV.U32 R16, RZ, RZ, RZ ;  /* 0x000000ffff107224 */ /* 0x000fe200078e00ff */
[----:B------:R-:W-:Y:S01]  /*0510*/  UMOV UR20, UR5 ;  /* 0x0000000500147c82 */ /* 0x000fe20008000000 */
[----:B------:R-:W-:Y:S05]  /*0520*/  BRA.U !UP1, `(.L_x_6) ;  /* 0x0000000509747547 */ /* 0x000fea000b800000 */
[----:B------:R-:W-:Y:S01]  /*0530*/  HFMA2 R16, -RZ, RZ, 0, 0 ;  /* 0x00000000ff107431 */ /* 0x000fe200000001ff */
[----:B------:R-:W-:Y:S02]  /*0540*/  UIADD3 UR16, UPT, UPT, UR15, 0x3, URZ ;  /* 0x000000030f107890 */ /* 0x000fe4000fffe0ff */
[----:B------:R-:W-:Y:S02]  /*0550*/  UIADD3 UR17, UPT, UPT, UR15, 0x4, URZ ;  /* 0x000000040f117890 */ /* 0x000fe4000fffe0ff */
[----:B------:R-:W-:Y:S02]  /*0560*/  UIADD3 UR18, UPT, UPT, UR15, 0x5, URZ ;  /* 0x000000050f127890 */ /* 0x000fe4000fffe0ff */
[----:B------:R-:W-:Y:S02]  /*0570*/  UIADD3 UR19, UPT, UPT, UR15, 0x6, URZ ;  /* 0x000000060f137890 */ /* 0x000fe4000fffe0ff */
[----:B------:R-:W-:Y:S02]  /*0580*/  UIADD3 UR20, UPT, UPT, UR15, 0x7, URZ ;  /* 0x000000070f147890 */ /* 0x000fe4000fffe0ff */
[----:B------:R-:W-:-:S02]  /*0590*/  UIADD3 UR21, UPT, UPT, UR15, 0x8, URZ ;  /* 0x000000080f157890 */ /* 0x000fc4000fffe0ff */
[----:B------:R-:W-:Y:S02]  /*05a0*/  UIADD3 UR22, UPT, UPT, UR15, 0x9, URZ ;  /* 0x000000090f167890 */ /* 0x000fe4000fffe0ff */
[----:B------:R-:W-:Y:S02]  /*05b0*/  UIADD3 UR23, UPT, UPT, UR15, 0x2, URZ ;  /* 0x000000020f177890 */ /* 0x000fe4000fffe0ff */
[----:B------:R-:W-:Y:S01]  /*05c0*/  UIMAD UR33, UR8, UR15, UR15 ;  /* 0x0000000f082172a4 */ /* 0x000fe2000f8e020f */
[----:B------:R-:W0:Y:S01]  /*05d0*/  LDCU.64 UR34, c[0x0][0x380] ;  /* 0x00007000ff2277ac */ /* 0x000e220008000a00 */
[----:B------:R-:W-:Y:S02]  /*05e0*/  UIMAD UR24, UR8, UR16, UR13 ;  /* 0x00000010081872a4 */ /* 0x000fe4000f8e020d */
[----:B------:R-:W-:Y:S02]  /*05f0*/  UIMAD UR25, UR8, UR17, UR13 ;  /* 0x00000011081972a4 */ /* 0x000fe4000f8e020d */
[----:B------:R-:W-:-:S02]  /*0600*/  UIMAD UR18, UR8, UR18, UR13 ;  /* 0x00000012081272a4 */ /* 0x000fc4000f8e020d */
[----:B------:R-:W-:Y:S02]  /*0610*/  UIMAD UR19, UR8, UR19, UR13 ;  /* 0x00000013081372a4 */ /* 0x000fe4000f8e020d */
[----:B------:R-:W-:Y:S02]  /*0620*/  UIMAD UR20, UR8, UR20, UR13 ;  /* 0x00000014081472a4 */ /* 0x000fe4000f8e020d */
[----:B------:R-:W-:Y:S02]  /*0630*/  UIMAD UR21, UR8, UR21, UR13 ;  /* 0x00000015081572a4 */ /* 0x000fe4000f8e020d */
[----:B------:R-:W-:Y:S02]  /*0640*/  UIMAD UR22, UR8, UR22, UR13 ;  /* 0x00000016081672a4 */ /* 0x000fe4000f8e020d */
[----:B------:R-:W-:Y:S01]  /*0650*/  UIMAD UR23, UR8, UR23, UR13 ;  /* 0x00000017081772a4 */ /* 0x000fe2000f8e020d */
[----:B------:R-:W-:-:S11]  /*0660*/  UMOV UR30, UR12 ;  /* 0x0000000c001e7c82 */ /* 0x000fd60008000000 */
.L_x_7:
[----:B------:R-:W-:Y:S02]  /*0670*/  UIADD3 UR16, UPT, UPT, UR15, 0x1, URZ ;  /* 0x000000010f107890 */ /* 0x000fe4000fffe0ff */
[----:B------:R-:W-:Y:S02]  /*0680*/  UIADD3 UR17, UPT, UPT, UR33, 0x1, URZ ;  /* 0x0000000121117890 */ /* 0x000fe4000fffe0ff */
[----:B------:R-:W-:Y:S02]  /*0690*/  UIADD3 UR31, UP0, UPT, UR14, UR16, URZ ;  /* 0x000000100e1f7290 */ /* 0x000fe4000ff1e0ff */
[----:B------:R-:W-:Y:S02]  /*06a0*/  UIMAD.WIDE UR36, UR23, 0x4, UR6 ;  /* 0x00000004172478a5 */ /* 0x000fe4000f8e0206 */
[----:B------:R-:W-:Y:S02]  /*06b0*/  UIADD3.X UR32, UPT, UPT, URZ, URZ, URZ, UP0, !UPT ;  /* 0x000000ffff207290 */ /* 0x000fe400087fe4ff */
[----:B------:R-:W-:-:S02]  /*06c0*/  UIMAD.WIDE.U32 UR16, UR17, 0x4, UR6 ;  /* 0x00000004111078a5 */ /* 0x000fc4000f8e0006 */
[----:B0-----:R-:W-:Y:S01]  /*06d0*/  ULEA UR40, UP0, UR31, UR34, 0x2 ;  /* 0x000000221f287291 */ /* 0x001fe2000f8010ff */
[----:B------:R-:W-:Y:S01]  /*06e0*/  IMAD.U32 R4, RZ, RZ, UR36 ;  /* 0x00000024ff047e24 */ /* 0x000fe2000f8e00ff */
[----:B------:R-:W-:Y:S01]  /*06f0*/  UIMAD.WIDE.U32 UR38, UR24, 0x4, UR6 ;  /* 0x00000004182678a5 */ /* 0x000fe2000f8e0006 */
[----:B------:R-:W-:Y:S01]  /*0700*/  IMAD.U32 R5, RZ, RZ, UR37 ;  /* 0x00000025ff057e24 */ /* 0x000fe2000f8e00ff */
[----:B------:R-:W-:Y:S01]  /*0710*/  ULEA.HI.X UR32, UR31, UR35, UR32, 0x2, UP0 ;  /* 0x000000231f207291 */ /* 0x000fe200080f1420 */
[----:B------:R-:W-:Y:S01]  /*0720*/  IMAD.U32 R8, RZ, RZ, UR16 ;  /* 0x00000010ff087e24 */ /* 0x000fe2000f8e00ff */
[----:B------:R-:W-:Y:S01]  /*0730*/  MOV R9, UR17 ;  /* 0x0000001100097c02 */ /* 0x000fe20008000f00 */
[----:B------:R-:W-:Y:S01]  /*0740*/  UIMAD.WIDE.U32 UR36, UR25, 0x4, UR6 ;  /* 0x00000004192478a5 */ /* 0x000fe2000f8e0006 */
[----:B------:R-:W-:Y:S01]  /*0750*/  IMAD.U32 R6, RZ, RZ, UR38 ;  /* 0x00000026ff067e24 */ /* 0x000fe2000f8e00ff */
[----:B------:R0:W2:Y:S01]  /*0760*/  LDG.E R17, desc[UR26][R4.64] ;  /* 0x0000001a04117981 */ /* 0x0000a2000c1e1900 */
[----:B------:R-:W-:-:S02]  /*0770*/  IMAD.U32 R7, RZ, RZ, UR39 ;  /* 0x00000027ff077e24 */ /* 0x000fc4000f8e00ff */
[----:B------:R-:W-:Y:S01]  /*0780*/  IMAD.U32 R2, RZ, RZ, UR40 ;  /* 0x00000028ff027e24 */ /* 0x000fe2000f8e00ff */
[----:B------:R-:W2:Y:S01]  /*0790*/  LDG.E R18, desc[UR26][R8.64] ;  /* 0x0000001a08127981 */ /* 0x000ea2000c1e1900 */
[----:B------:R-:W-:Y:S01]  /*07a0*/  IMAD.U32 R3, RZ, RZ, UR32 ;  /* 0x00000020ff037e24 */ /* 0x000fe2000f8e00ff */
[----:B------:R-:W-:Y:S01]  /*07b0*/  UIMAD.WIDE.U32 UR16, UR18, 0x4, UR6 ;  /* 0x00000004121078a5 */ /* 0x000fe2000f8e0006 */
[----:B------:R-:W-:Y:S01]  /*07c0*/  IMAD.U32 R10, RZ, RZ, UR36 ;  /* 0x00000024ff0a7e24 */ /* 0x000fe2000f8e00ff */
[----:B------:R1:W3:Y:S01]  /*07d0*/  LDG.E R21, desc[UR26][R6.64] ;  /* 0x0000001a06157981 */ /* 0x0002e2000c1e1900 */
[----:B------:R-:W-:Y:S01]  /*07e0*/  IMAD.U32 R11, RZ, RZ, UR37 ;  /* 0x00000025ff0b7e24 */ /* 0x000fe2000f8e00ff */
[----:B------:R-:W-:Y:S02]  /*07f0*/  UIMAD.WIDE.U32 UR36, UR19, 0x4, UR6 ;  /* 0x00000004132478a5 */ /* 0x000fe4000f8e0006 */
[----:B------:R-:W3:Y:S01]  /*0800*/  LDG.E R22, desc[UR26][R2.64+0x4] ;  /* 0x0000041a02167981 */ /* 0x000ee2000c1e1900 */
[----:B0-----:R-:W-:Y:S01]  /*0810*/  IMAD.U32 R4, RZ, RZ, UR16 ;  /* 0x00000010ff047e24 */ /* 0x001fe2000f8e00ff */
[----:B------:R-:W-:Y:S01]  /*0820*/  MOV R5, UR17 ;  /* 0x0000001100057c02 */ /* 0x000fe20008000f00 */
[----:B------:R-:W-:Y:S01]  /*0830*/  UIMAD.WIDE.U32 UR16, UR20, 0x4, UR6 ;  /* 0x00000004141078a5 */ /* 0x000fe2000f8e0006 */
[----:B------:R0:W4:Y:S01]  /*0840*/  LDG.E R19, desc[UR26][R10.64] ;  /* 0x0000001a0a137981 */ /* 0x000122000c1e1900 */
[----:B-1----:R-:W-:-:S03]  /*0850*/  IMAD.U32 R6, RZ, RZ, UR36 ;  /* 0x00000024ff067e24 */ /* 0x002fc6000f8e00ff */
[----:B------:R-:W4:Y:S01]  /*0860*/  LDG.E R20, desc[UR26][R2.64+0x8] ;  /* 0x0000081a02147981 */ /* 0x000f22000c1e1900 */
[----:B------:R-:W-:Y:S01]  /*0870*/  IMAD.U32 R7, RZ, RZ, UR37 ;  /* 0x00000025ff077e24 */ /* 0x000fe2000f8e00ff */
[----:B------:R-:W-:Y:S02]  /*0880*/  UIMAD.WIDE.U32 UR36, UR21, 0x4, UR6 ;  /* 0x00000004152478a5 */ /* 0x000fe4000f8e0006 */
[----:B------:R1:W4:Y:S01]  /*0890*/  LDG.E R23, desc[UR26][R4.64] ;  /* 0x0000001a04177981 */ /* 0x000322000c1e1900 */
[----:B------:R-:W-:-:S03]  /*08a0*/  IMAD.U32 R8, RZ, RZ, UR16 ;  /* 0x00000010ff087e24 */ /* 0x000fc6000f8e00ff */
[----:B------:R-:W4:Y:S01]  /*08b0*/  LDG.E R24, desc[UR26][R2.64+0xc] ;  /* 0x00000c1a02187981 */ /* 0x000f22000c1e1900 */
[----:B------:R-:W-:Y:S01]  /*08c0*/  IMAD.U32 R9, RZ, RZ, UR17 ;  /* 0x00000011ff097e24 */ /* 0x000fe2000f8e00ff */
[----:B------:R-:W-:Y:S02]  /*08d0*/  UIMAD.WIDE.U32 UR16, UR22, 0x4, UR6 ;  /* 0x00000004161078a5 */ /* 0x000fe4000f8e0006 */
[----:B------:R-:W4:Y:S01]  /*08e0*/  LDG.E R6, desc[UR26][R6.64] ;  /* 0x0000001a06067981 */ /* 0x000f22000c1e1900 */
[----:B0-----:R-:W-:-:S03]  /*08f0*/  IMAD.U32 R10, RZ, RZ, UR36 ;  /* 0x00000024ff0a7e24 */ /* 0x001fc6000f8e00ff */
[----:B------:R-:W4:Y:S01]  /*0900*/  LDG.E R25, desc[UR26][R2.64+0x10] ;  /* 0x0000101a02197981 */ /* 0x000f22000c1e1900 */
[----:B------:R-:W-:Y:S01]  /*0910*/  MOV R11, UR37 ;  /* 0x00000025000b7c02 */ /* 0x000fe20008000f00 */
[----:B-1----:R-:W-:Y:S02]  /*0920*/  IMAD.U32 R4, RZ, RZ, UR16 ;  /* 0x00000010ff047e24 */ /* 0x002fe4000f8e00ff */
[----:B------:R-:W4:Y:S01]  /*0930*/  LDG.E R8, desc[UR26][R8.64] ;  /* 0x0000001a08087981 */ /* 0x000f22000c1e1900 */
[----:B------:R-:W-:-:S03]  /*0940*/  IMAD.U32 R5, RZ, RZ, UR17 ;  /* 0x00000011ff057e24 */ /* 0x000fc6000f8e00ff */
[----:B------:R-:W4:Y:S04]  /*0950*/  LDG.E R27, desc[UR26][R2.64+0x14] ;  /* 0x0000141a021b7981 */ /* 0x000f28000c1e1900 */
[----:B------:R-:W4:Y:S04]  /*0960*/  LDG.E R10, desc[UR26][R10.64] ;  /* 0x0000001a0a0a7981 */ /* 0x000f28000c1e1900 */
[----:B------:R-:W4:Y:S04]  /*0970*/  LDG.E R29, desc[UR26][R2.64+0x18] ;  /* 0x0000181a021d7981 */ /* 0x000f28000c1e1900 */
[----:B------:R-:W4:Y:S04]  /*0980*/  LDG.E R4, desc[UR26][R4.64] ;  /* 0x0000001a04047981 */ /* 0x000f28000c1e1900 */
[----:B------:R-:W4:Y:S01]  /*0990*/  LDG.E R7, desc[UR26][R2.64+0x1c] ;  /* 0x00001c1a02077981 */ /* 0x000f22000c1e1900 */
[----:B------:R-:W-:-:S04]  /*09a0*/  UIADD3 UR30, UPT, UPT, UR30, 0x8, URZ ;  /* 0x000000081e1e7890 */ /* 0x000fc8000fffe0ff */
[----:B------:R-:W-:Y:S02]  /*09b0*/  UISETP.NE.AND UP0, UPT, UR30, URZ, UPT ;  /* 0x000000ff1e00728c */ /* 0x000fe4000bf05270 */
[----:B------:R-:W-:Y:S02]  /*09c0*/  UIADD3 UR15, UPT, UPT, UR15, 0x8, URZ ;  /* 0x000000080f0f7890 */ /* 0x000fe4000fffe0ff */
[----:B------:R-:W-:Y:S02]  /*09d0*/  UIADD3 UR33, UPT, UPT, UR33, 0x8, URZ ;  /* 0x0000000821217890 */ /* 0x000fe4000fffe0ff */
[----:B------:R-:W-:Y:S02]  /*09e0*/  ULEA UR24, UR8, UR24, 0x3 ;  /* 0x0000001808187291 */ /* 0x000fe4000f8e18ff */
[----:B------:R-:W-:Y:S02]  /*09f0*/  ULEA UR25, UR8, UR25, 0x3 ;  /* 0x0000001908197291 */ /* 0x000fe4000f8e18ff */
[----:B------:R-:W-:-:S02]  /*0a00*/  ULEA UR18, UR8, UR18, 0x3 ;  /* 0x0000001208127291 */ /* 0x000fc4000f8e18ff */
[----:B------:R-:W-:Y:S02]  /*0a10*/  ULEA UR19, UR8, UR19, 0x3 ;  /* 0x0000001308137291 */ /* 0x000fe4000f8e18ff */
[----:B------:R-:W-:Y:S02]  /*0a20*/  ULEA UR20, UR8, UR20, 0x3 ;  /* 0x0000001408147291 */ /* 0x000fe4000f8e18ff */
[----:B------:R-:W-:Y:S02]  /*0a30*/  ULEA UR21, UR8, UR21, 0x3 ;  /* 0x0000001508157291 */ /* 0x000fe4000f8e18ff */
[----:B------:R-:W-:Y:S02]  /*0a40*/  ULEA UR22, UR8, UR22, 0x3 ;  /* 0x0000001608167291 */ /* 0x000fe4000f8e18ff */
[----:B------:R-:W-:Y:S01]  /*0a50*/  ULEA UR23, UR8, UR23, 0x3 ;  /* 0x0000001708177291 */ /* 0x000fe2000f8e18ff */
[----:B--2---:R-:W-:-:S04]  /*0a60*/  VIADDMNMX R17, R17, R18, R16, !PT ;  /* 0x0000001211117246 */ /* 0x004fc80007800110 */
[----:B---3--:R-:W-:-:S04]  /*0a70*/  VIADDMNMX R17, R21, R22, R17, !PT ;  /* 0x0000001615117246 */ /* 0x008fc80007800111 */
[----:B----4-:R-:W-:-:S04]  /*0a80*/  VIADDMNMX R17, R19, R20, R17, !PT ;  /* 0x0000001413117246 */ /* 0x010fc80007800111 */
[----:B------:R-:W-:-:S04]  /*0a90*/  VIADDMNMX R17, R23, R24, R17, !PT ;  /* 0x0000001817117246 */ /* 0x000fc80007800111 */
[----:B------:R-:W-:-:S04]  /*0aa0*/  VIADDMNMX R6, R6, R25, R17, !PT ;  /* 0x0000001906067246 */ /* 0x000fc80007800111 */
[----:B------:R-:W-:-:S04]  /*0ab0*/  VIADDMNMX R6, R8, R27, R6, !PT ;  /* 0x0000001b08067246 */ /* 0x000fc80007800106 */
[----:B------:R-:W-:-:S04]  /*0ac0*/  VIADDMNMX R29, R10, R29, R6, !PT ;  /* 0x0000001d0a1d7246 */ /* 0x000fc80007800106 */
[----:B------:R-:W-:Y:S01]  /*0ad0*/  VIADDMNMX R16, R4, R7, R29, !PT ;  /* 0x0000000704107246 */ /* 0x000fe2000780011d */
[----:B------:R-:W-:Y:S06]  /*0ae0*/  BRA.U UP0, `(.L_x_7) ;  /* 0xfffffff900e07547 */ /* 0x000fec000b83ffff */
[----:B------:R-:W-:-:S12]  /*0af0*/  UIADD3 UR20, UPT, UPT, UR15, 0x1, URZ ;  /* 0x000000010f147890 */ /* 0x000fd8000fffe0ff */
.L_x_6:
[----:B------:R-:W-:-:S09]  /*0b00*/  ULOP3.LUT UP0, URZ, UR4, 0x7, URZ, 0xc0, !UPT ;  /* 0x0000000704ff7892 */ /* 0x000fd2000f80c0ff */
[----:B------:R-:W-:Y:S05]  /*0b10*/  BRA.U !UP0, `(.L_x_5) ;  /* 0x0000000508787547 */ /* 0x000fea000b800000 */
[----:B------:R-:W-:-:S04]  /*0b20*/  LOP3.LUT R3, R12, 0xffff, RZ, 0xc0, !PT ;  /* 0x0000ffff0c037812 */ /* 0x000fc800078ec0ff */
[C---:B------:R-:W-:Y:S02]  /*0b30*/  LOP3.LUT R2, R3.reuse, 0x7, RZ, 0xc0, !PT ;  /* 0x0000000703027812 */ /* 0x040fe400078ec0ff */
[----:B------:R-:W-:-:S03]  /*0b40*/  LOP3.LUT P1, RZ, R3, 0x3, RZ, 0xc0, !PT ;  /* 0x0000000303ff7812 */ /* 0x000fc6000782c0ff */
[----:B------:R-:W-:-:S05]  /*0b50*/  VIADD R2, R2, 0xffffffff ;  /* 0xffffffff02027836 */ /* 0x000fca0000000000 */
[----:B------:R-:W-:-:S13]  /*0b60*/  ISETP.GE.U32.AND P0, PT, R2, 0x3, PT ;  /* 0x000000030200780c */ /* 0x000fda0003f06070 */
[----:B------:R-:W-:Y:S05]  /*0b70*/  @!P0 BRA `(.L_x_8) ;  /* 0x0000000000a48947 */ /* 0x000fea0003800000 */
[----:B------:R-:W0:Y:S01]  /*0b80*/  LDCU.64 UR24, c[0x0][0x380] ;  /* 0x00007000ff1877ac */ /* 0x000e220008000a00 */
[----:B------:R-:W-:Y:S02]  /*0b90*/  UIADD3 UR18, UPT, UPT, UR15, 0x2, URZ ;  /* 0x000000020f127890 */ /* 0x000fe4000fffe0ff */
[----:B------:R-:W-:Y:S02]  /*0ba0*/  UIADD3 UR16, UPT, UPT, UR14, UR20, URZ ;  /* 0x000000140e107290 */ /* 0x000fe4000fffe0ff */
[----:B------:R-:W-:Y:S02]  /*0bb0*/  UIADD3 UR21, UP0, UPT, UR14, UR20, URZ ;  /* 0x000000140e157290 */ /* 0x000fe4000ff1e0ff */
[----:B------:R-:W-:Y:S02]  /*0bc0*/  UIADD3 UR15, UPT, UPT, UR20, 0x2, URZ ;  /* 0x00000002140f7890 */ /* 0x000fe4000fffe0ff */
[----:B------:R-:W-:Y:S02]  /*0bd0*/  UIMAD UR18, UR8, UR18, UR13 ;  /* 0x00000012081272a4 */ /* 0x000fe4000f8e020d */
[----:B------:R-:W-:-:S02]  /*0be0*/  UIMAD.WIDE.U32 UR16, UR16, 0x4, UR6 ;  /* 0x00000004101078a5 */ /* 0x000fc4000f8e0006 */
[----:B------:R-:W-:Y:S02]  /*0bf0*/  UIADD3.X UR22, UPT, UPT, URZ, URZ, URZ, UP0, !UPT ;  /* 0x000000ffff167290 */ /* 0x000fe400087fe4ff */
[----:B------:R-:W-:Y:S02]  /*0c00*/  UIMAD UR15, UR8, UR15, UR13 ;  /* 0x0000000f080f72a4 */ /* 0x000fe4000f8e020d */
[----:B------:R-:W-:Y:S01]  /*0c10*/  UIMAD.WIDE UR18, UR18, 0x4, UR6 ;  /* 0x00000004121278a5 */ /* 0x000fe2000f8e0206 */
[----:B------:R-:W-:Y:S01]  /*0c20*/  IMAD.U32 R4, RZ, RZ, UR16 ;  /* 0x00000010ff047e24 */ /* 0x000fe2000f8e00ff */
[----:B0-----:R-:W-:Y:S01]  /*0c30*/  ULEA UR23, UP0, UR21, UR24, 0x2 ;  /* 0x0000001815177291 */ /* 0x001fe2000f8010ff */
[----:B------:R-:W-:Y:S01]  /*0c40*/  IMAD.U32 R5, RZ, RZ, UR17 ;  /* 0x00000011ff057e24 */ /* 0x000fe2000f8e00ff */
[----:B------:R-:W-:Y:S02]  /*0c50*/  UIMAD.WIDE UR16, UR15, 0x4, UR6 ;  /* 0x000000040f1078a5 */ /* 0x000fe4000f8e0206 */
[----:B------:R-:W-:Y:S01]  /*0c60*/  ULEA.HI.X UR22, UR21, UR25, UR22, 0x2, UP0 ;  /* 0x0000001915167291 */ /* 0x000fe200080f1416 */
[----:B------:R-:W-:Y:S01]  /*0c70*/  MOV R6, UR18 ;  /* 0x0000001200067c02 */ /* 0x000fe20008000f00 */
[----:B------:R-:W-:Y:S01]  /*0c80*/  IMAD.U32 R7, RZ, RZ, UR19 ;  /* 0x00000013ff077e24 */ /* 0x000fe2000f8e00ff */
[----:B------:R-:W-:-:S02]  /*0c90*/  UIMAD.WIDE.U32 UR18, UR8, 0x4, UR16 ;  /* 0x00000004081278a5 */ /* 0x000fc4000f8e0010 */
[----:B------:R-:W-:Y:S01]  /*0ca0*/  IMAD.U32 R8, RZ, RZ, UR16 ;  /* 0x00000010ff087e24 */ /* 0x000fe2000f8e00ff */
[----:B------:R0:W2:Y:S01]  /*0cb0*/  LDG.E R17, desc[UR26][R4.64] ;  /* 0x0000001a04117981 */ /* 0x0000a2000c1e1900 */
[----:B------:R-:W-:Y:S02]  /*0cc0*/  IMAD.U32 R2, RZ, RZ, UR23 ;  /* 0x00000017ff027e24 */ /* 0x000fe4000f8e00ff */
[----:B------:R-:W-:Y:S01]  /*0cd0*/  IMAD.U32 R9, RZ, RZ, UR17 ;  /* 0x00000011ff097e24 */ /* 0x000fe2000f8e00ff */
[----:B------:R-:W2:Y:S01]  /*0ce0*/  LDG.E R6, desc[UR26][R6.64] ;  /* 0x0000001a06067981 */ /* 0x000ea2000c1e1900 */
[----:B------:R-:W-:Y:S01]  /*0cf0*/  IMAD.U32 R3, RZ, RZ, UR22 ;  /* 0x00000016ff037e24 */ /* 0x000fe2000f8e00ff */
[----:B------:R-:W-:Y:S02]  /*0d00*/  UIMAD.WIDE.U32 UR16, UR8, 0x4, UR18 ;  /* 0x00000004081078a5 */ /* 0x000fe4000f8e0012 */
[----:B------:R-:W-:Y:S01]  /*0d10*/  MOV R10, UR18 ;  /* 0x00000012000a7c02 */ /* 0x000fe20008000f00 */
[----:B------:R-:W-:Y:S01]  /*0d20*/  IMAD.U32 R11, RZ, RZ, UR19 ;  /* 0x00000013ff0b7e24 */ /* 0x000fe2000f8e00ff */
[----:B------:R-:W3:Y:S04]  /*0d30*/  LDG.E R8, desc[UR26][R8.64] ;  /* 0x0000001a08087981 */ /* 0x000ee8000c1e1900 */
[----:B------:R-:W3:Y:S01]  /*0d40*/  LDG.E R18, desc[UR26][R2.64+0x4] ;  /* 0x0000041a02127981 */ /* 0x000ee2000c1e1900 */
[----:B0-----:R-:W-:-:S02]  /*0d50*/  IMAD.U32 R4, RZ, RZ, UR16 ;  /* 0x00000010ff047e24 */ /* 0x001fc4000f8e00ff */
[----:B------:R-:W-:Y:S01]  /*0d60*/  IMAD.U32 R5, RZ, RZ, UR17 ;  /* 0x00000011ff057e24 */ /* 0x000fe2000f8e00ff */
[----:B------:R-:W4:Y:S04]  /*0d70*/  LDG.E R10, desc[UR26][R10.64] ;  /* 0x0000001a0a0a7981 */ /* 0x000f28000c1e1900 */
[----:B------:R-:W4:Y:S04]  /*0d80*/  LDG.E R20, desc[UR26][R2.64+0x8] ;  /* 0x0000081a02147981 */ /* 0x000f28000c1e1900 */
[----:B------:R-:W4:Y:S04]  /*0d90*/  LDG.E R22, desc[UR26][R2.64+0xc] ;  /* 0x00000c1a02167981 */ /* 0x000f28000c1e1900 */
[----:B------:R-:W4:Y:S01]  /*0da0*/  LDG.E R4, desc[UR26][R4.64] ;  /* 0x0000001a04047981 */ /* 0x000f22000c1e1900 */
[----:B------:R-:W-:-:S02]  /*0db0*/  UIADD3 UR15, UPT, UPT, UR20, 0x3, URZ ;  /* 0x00000003140f7890 */ /* 0x000fc4000fffe0ff */
[----:B------:R-:W-:Y:S01]  /*0dc0*/  UIADD3 UR20, UPT, UPT, UR20, 0x4, URZ ;  /* 0x0000000414147890 */ /* 0x000fe2000fffe0ff */
[----:B--2---:R-:W-:-:S04]  /*0dd0*/  VIADDMNMX R17, R6, R17, R16, !PT ;  /* 0x0000001106117246 */ /* 0x004fc80007800110 */
[----:B---3--:R-:W-:-:S04]  /*0de0*/  VIADDMNMX R17, R8, R18, R17, !PT ;  /* 0x0000001208117246 */ /* 0x008fc80007800111 */
[----:B----4-:R-:W-:-:S04]  /*0df0*/  VIADDMNMX R17, R10, R20, R17, !PT ;  /* 0x000000140a117246 */ /* 0x010fc80007800111 */
[----:B------:R-:W-:-:S07]  /*0e00*/  VIADDMNMX R16, R4, R22, R17, !PT ;  /* 0x0000001604107246 */ /* 0x000fce0007800111 */
.L_x_8:
[----:B------:R-:W-:Y:S05]  /*0e10*/  @!P1 BRA `(.L_x_5) ;  /* 0x0000000000b89947 */ /* 0x000fea0003800000 */
[C---:B------:R-:W-:Y:S02]  /*0e20*/  LOP3.LUT R2, R0.reuse, 0x3, RZ, 0xc0, !PT ;  /* 0x0000000300027812 */ /* 0x040fe400078ec0ff */
[----:B------:R-:W-:Y:S02]  /*0e30*/  LOP3.LUT R3, R0, 0x1, RZ, 0xc0, !PT ;  /* 0x0000000100037812 */ /* 0x000fe400078ec0ff */
[----:B------:R-:W-:Y:S02]  /*0e40*/  ISETP.NE.AND P0, PT, R2, 0x1, PT ;  /* 0x000000010200780c */ /* 0x000fe40003f05270 */
[----:B------:R-:W-:-:S11]  /*0e50*/  ISETP.NE.U32.AND P1, PT, R3, 0x1, PT ;  /* 0x000000010300780c */ /* 0x000fd60003f25070 */
[----:B------:R-:W-:Y:S05]  /*0e60*/  @!P0 BRA `(.L_x_9) ;  /* 0x0000000000708947 */ /* 0x000fea0003800000 */
[----:B------:R-:W0:Y:S01]  /*0e70*/  LDCU.64 UR24, c[0x0][0x380] ;  /* 0x00007000ff1877ac */ /* 0x000e220008000a00 */
[----:B------:R-:W-:Y:S02]  /*0e80*/  UIADD3 UR15, UPT, UPT, UR15, 0x2, URZ ;  /* 0x000000020f0f7890 */ /* 0x000fe4000fffe0ff */
[----:B------:R-:W-:Y:S02]  /*0e90*/  UIADD3 UR16, UPT, UPT, UR14, UR20, URZ ;  /* 0x000000140e107290 */ /* 0x000fe4000fffe0ff */
[----:B------:R-:W-:Y:S02]  /*0ea0*/  UIMAD UR18, UR8, UR15, UR13 ;  /* 0x0000000f081272a4 */ /* 0x000fe4000f8e020d */
[----:B------:R-:W-:Y:S02]  /*0eb0*/  UIADD3 UR21, UP0, UPT, UR14, UR20, URZ ;  /* 0x000000140e157290 */ /* 0x000fe4000ff1e0ff */
[----:B------:R-:W-:Y:S02]  /*0ec0*/  UIADD3 UR15, UPT, UPT, UR20, 0x1, URZ ;  /* 0x00000001140f7890 */ /* 0x000fe4000fffe0ff */
[----:B------:R-:W-:-:S02]  /*0ed0*/  UIADD3 UR20, UPT, UPT, UR20, 0x2, URZ ;  /* 0x0000000214147890 */ /* 0x000fc4000fffe0ff */
[----:B------:R-:W-:Y:S02]  /*0ee0*/  UIMAD.WIDE.U32 UR16, UR16, 0x4, UR6 ;  /* 0x00000004101078a5 */ /* 0x000fe4000f8e0006 */
[----:B------:R-:W-:Y:S02]  /*0ef0*/  UIADD3.X UR22, UPT, UPT, URZ, URZ, URZ, UP0, !UPT ;  /* 0x000000ffff167290 */ /* 0x000fe400087fe4ff */
[----:B0-----:R-:W-:Y:S02]  /*0f00*/  ULEA UR24, UP0, UR21, UR24, 0x2 ;  /* 0x0000001815187291 */ /* 0x001fe4000f8010ff */
[----:B------:R-:W-:Y:S01]  /*0f10*/  UIMAD.WIDE UR18, UR18, 0x4, UR6 ;  /* 0x00000004121278a5 */ /* 0x000fe2000f8e0206 */
[----:B------:R-:W-:Y:S01]  /*0f20*/  IMAD.U32 R4, RZ, RZ, UR16 ;  /* 0x00000010ff047e24 */ /* 0x000fe2000f8e00ff */
[----:B------:R-:W-:Y:S01]  /*0f30*/  UIMAD UR23, UR8, UR20, UR13 ;  /* 0x00000014081772a4 */ /* 0x000fe2000f8e020d */
[----:B------:R-:W-:Y:S01]  /*0f40*/  IMAD.U32 R5, RZ, RZ, UR17 ;  /* 0x00000011ff057e24 */ /* 0x000fe2000f8e00ff */
[----:B------:R-:W-:Y:S01]  /*0f50*/  ULEA.HI.X UR22, UR21, UR25, UR22, 0x2, UP0 ;  /* 0x0000001915167291 */ /* 0x000fe200080f1416 */
[----:B------:R-:W-:Y:S01]  /*0f60*/  IMAD.U32 R2, RZ, RZ, UR24 ;  /* 0x00000018ff027e24 */ /* 0x000fe2000f8e00ff */
[----:B------:R-:W-:Y:S01]  /*0f70*/  UIMAD.WIDE UR16, UR23, 0x4, UR6 ;  /* 0x00000004171078a5 */ /* 0x000fe2000f8e0206 */
[----:B------:R-:W-:Y:S01]  /*0f80*/  MOV R6, UR18 ;  /* 0x0000001200067c02 */ /* 0x000fe20008000f00 */
[----:B------:R-:W-:Y:S01]  /*0f90*/  IMAD.U32 R7, RZ, RZ, UR19 ;  /* 0x00000013ff077e24 */ /* 0x000fe2000f8e00ff */
[----:B------:R-:W2:Y:S01]  /*0fa0*/  LDG.E R5, desc[UR26][R4.64] ;  /* 0x0000001a04057981 */ /* 0x000ea2000c1e1900 */
[----:B------:R-:W-:-:S02]  /*0fb0*/  IMAD.U32 R3, RZ, RZ, UR22 ;  /* 0x00000016ff037e24 */ /* 0x000fc4000f8e00ff */
[----:B------:R-:W-:Y:S01]  /*0fc0*/  IMAD.U32 R8, RZ, RZ, UR16 ;  /* 0x00000010ff087e24 */ /* 0x000fe2000f8e00ff */
[----:B------:R-:W2:Y:S01]  /*0fd0*/  LDG.E R6, desc[UR26][R6.64] ;  /* 0x0000001a06067981 */ /* 0x000ea2000c1e1900 */
[----:B------:R-:W-:-:S03]  /*0fe0*/  IMAD.U32 R9, RZ, RZ, UR17 ;  /* 0x00000011ff097e24 */ /* 0x000fc6000f8e00ff */
[----:B------:R-:W3:Y:S04]  /*0ff0*/  LDG.E R3, desc[UR26][R2.64+0x4] ;  /* 0x0000041a02037981 */ /* 0x000ee8000c1e1900 */
[----:B------:R-:W3:Y:S01]  /*1000*/  LDG.E R8, desc[UR26][R8.64] ;  /* 0x0000001a08087981 */ /* 0x000ee2000c1e1900 */
[----:B--2---:R-:W-:-:S04]  /*1010*/  VIADDMNMX R16, R6, R5, R16, !PT ;  /* 0x0000000506107246 */ /* 0x004fc80007800110 */
[----:B---3--:R-:W-:-:S07]  /*1020*/  VIADDMNMX R16, R8, R3, R16, !PT ;  /* 0x0000000308107246 */ /* 0x008fce0007800110 */
.L_x_9:
[----:B------:R-:W-:Y:S05]  /*1030*/  @P1 BRA `(.L_x_5) ;  /* 0x0000000000301947 */ /* 0x000fea0003800000 */
[----:B------:R-:W-:Y:S02]  /*1040*/  UIADD3 UR15, UPT, UPT, UR15, 0x2, URZ ;  /* 0x000000020f0f7890 */ /* 0x000fe4000fffe0ff */
[----:B------:R-:W-:Y:S02]  /*1050*/  UIADD3 UR14, UPT, UPT, UR14, UR20, URZ ;  /* 0x000000140e0e7290 */ /* 0x000fe4000fffe0ff */
[----:B------:R-:W-:Y:S02]  /*1060*/  UIMAD UR16, UR8, UR15, UR13 ;  /* 0x0000000f081072a4 */ /* 0x000fe4000f8e020d */
[----:B------:R-:W-:Y:S02]  /*1070*/  UIMAD.WIDE.U32 UR14, UR14, 0x4, UR6 ;  /* 0x000000040e0e78a5 */ /* 0x000fe4000f8e0006 */
[----:B------:R-:W-:-:S04]  /*1080*/  UIMAD.WIDE UR6, UR16, 0x4, UR6 ;  /* 0x00000004100678a5 */ /* 0x000fc8000f8e0206 */
[----:B------:R-:W-:Y:S01]  /*1090*/  IMAD.U32 R3, RZ, RZ, UR15 ;  /* 0x0000000fff037e24 */ /* 0x000fe2000f8e00ff */
[----:B------:R-:W-:Y:S01]  /*10a0*/  MOV R2, UR14 ;  /* 0x0000000e00027c02 */ /* 0x000fe20008000f00 */
[----:B------:R-:W-:Y:S02]  /*10b0*/  IMAD.U32 R4, RZ, RZ, UR6 ;  /* 0x00000006ff047e24 */ /* 0x000fe4000f8e00ff */
[----:B------:R-:W-:Y:S02]  /*10c0*/  IMAD.U32 R5, RZ, RZ, UR7 ;  /* 0x00000007ff057e24 */ /* 0x000fe4000f8e00ff */
[----:B------:R-:W2:Y:S04]  /*10d0*/  LDG.E R3, desc[UR26][R2.64] ;  /* 0x0000001a02037981 */ /* 0x000ea8000c1e1900 */
[----:B------:R-:W2:Y:S02]  /*10e0*/  LDG.E R4, desc[UR26][R4.64] ;  /* 0x0000001a04047981 */ /* 0x000ea4000c1e1900 */
[----:B--2---:R-:W-:-:S07]  /*10f0*/  VIADDMNMX R16, R4, R3, R16, !PT ;  /* 0x0000000304107246 */ /* 0x004fce0007800110 */
.L_x_5:
[----:B------:R-:W-:Y:S01]  /*1100*/  LOP3.LUT R2, R16, R15, RZ, 0x3c, !PT ;  /* 0x0000000f10027212 */ /* 0x000fe200078e3cff */
[----:B------:R-:W-:Y:S02]  /*1110*/  UISETP.NE.AND UP0, UPT, UR5, UR10, UPT ;  /* 0x0000000a0500728c */ /* 0x000fe4000bf05270 */
[----:B------:R-:W-:Y:S01]  /*1120*/  UIADD3 UR13, UPT, UPT, UR13, 0x1, URZ ;  /* 0x000000010d0d7890 */ /* 0x000fe2000fffe0ff */
[----:B------:R-:W-:Y:S02]  /*1130*/  SHF.R.U32.HI R3, RZ, 0x1, R2 ;  /* 0x00000001ff037819 */ /* 0x000fe40000011602 */
[----:B------:R-:W-:Y:S02]  /*1140*/  LOP3.LUT R2, R15, R16, RZ, 0xf3, !PT ;  /* 0x000000100f027212 */ /* 0x000fe400078ef3ff */
[----:B------:R-:W-:-:S05]  /*1150*/  LOP3.LUT R3, R3, 0x7f7f7f7f, RZ, 0xc, !PT ;  /* 0x7f7f7f7f03037812 */ /* 0x000fca00078e0cff */
[----:B------:R-:W-:-:S05]  /*1160*/  IMAD.IADD R2, R2, 0x1, -R3 ;  /* 0x0000000102027824 */ /* 0x000fca00078e0a03 */
[----:B------:R-:W-:-:S04]  /*1170*/  PRMT R2, R2, 0xba98, RZ ;  /* 0x0000ba9802027816 */ /* 0x000fc800000000ff */
[----:B------:R-:W-:-:S04]  /*1180*/  LOP3.LUT R15, R16, R2, R15, 0xb8, !PT ;  /* 0x00000002100f7212 */ /* 0x000fc800078eb80f */
[----:B-----5:R-:W-:-:S04]  /*1190*/  LOP3.LUT R2, R15, R14, RZ, 0x3c, !PT ;  /* 0x0000000e0f027212 */ /* 0x020fc800078e3cff */
[----:B------:R-:W-:Y:S02]  /*11a0*/  SHF.R.U32.HI R3, RZ, 0x1, R2 ;  /* 0x00000001ff037819 */ /* 0x000fe40000011602 */
[----:B------:R-:W-:Y:S02]  /*11b0*/  LOP3.LUT R2, R14, R15, RZ, 0xf3, !PT ;  /* 0x0000000f0e027212 */ /* 0x000fe400078ef3ff */
[----:B------:R-:W-:-:S05]  /*11c0*/  LOP3.LUT R3, R3, 0x7f7f7f7f, RZ, 0xc, !PT ;  /* 0x7f7f7f7f03037812 */ /* 0x000fca00078e0cff */
[----:B------:R-:W-:-:S05]  /*11d0*/  IMAD.IADD R2, R2, 0x1, -R3 ;  /* 0x0000000102027824 */ /* 0x000fca00078e0a03 */
[----:B------:R-:W-:-:S04]  /*11e0*/  PRMT R2, R2, 0xba98, RZ ;  /* 0x0000ba9802027816 */ /* 0x000fc800000000ff */
[----:B------:R-:W-:-:S04]  /*11f0*/  LOP3.LUT R14, R2, R14, R15, 0xca, !PT ;  /* 0x0000000e020e7212 */ /* 0x000fc800078eca0f */
[----:B------:R-:W-:-:S04]  /*1200*/  LOP3.LUT R2, R14, R13, RZ, 0x3c, !PT ;  /* 0x0000000d0e027212 */ /* 0x000fc800078e3cff */
[----:B------:R-:W-:Y:S02]  /*1210*/  SHF.R.U32.HI R3, RZ, 0x1, R2 ;  /* 0x00000001ff037819 */ /* 0x000fe40000011602 */
[----:B------:R-:W-:Y:S02]  /*1220*/  LOP3.LUT R2, R13, R14, RZ, 0xf3, !PT ;  /* 0x0000000e0d027212 */ /* 0x000fe400078ef3ff */
[----:B------:R-:W-:-:S04]  /*1230*/  LOP3.LUT R3, R3, 0x7f7f7f7f, RZ, 0xc, !PT ;  /* 0x7f7f7f7f03037812 */ /* 0x000fc800078e0cff */
[----:B------:R-:W-:Y:S01]  /*1240*/  IADD3 R2, PT, PT, R2, -R3, RZ ;  /* 0x8000000302027210 */ /* 0x000fe20007ffe0ff */
[----:B------:R-:W-:-:S03]  /*1250*/  IMAD.U32 R3, RZ, RZ, UR29 ;  /* 0x0000001dff037e24 */ /* 0x000fc6000f8e00ff */
[----:B------:R-:W-:Y:S01]  /*1260*/  PRMT R4, R2, 0xba98, RZ ;  /* 0x0000ba9802047816 */ /* 0x000fe200000000ff */
[----:B------:R-:W-:-:S03]  /*1270*/  IMAD.U32 R2, RZ, RZ, UR28 ;  /* 0x0000001cff027e24 */ /* 0x000fc6000f8e00ff */
[----:B------:R-:W-:-:S05]  /*1280*/  LOP3.LUT R13, R4, R13, R14, 0xca, !PT ;  /* 0x0000000d040d7212 */ /* 0x000fca00078eca0e */
[----:B------:R0:W-:Y:S01]  /*1290*/  STG.E desc[UR26][R2.64], R13 ;  /* 0x0000000d02007986 */ /* 0x0001e2000c10191a */
[----:B------:R-:W-:Y:S05]  /*12a0*/  BRA.U UP0, `(.L_x_10) ;  /* 0xffffffed00b07547 */ /* 0x000fea000b83ffff */
.L_x_0:
[----:B------:R-:W-:Y:S01]  /*12b0*/  UIADD3 UR9, UPT, UPT, UR9, 0x1, URZ ;  /* 0x0000000109097890 */ /* 0x000fe2000fffe0ff */
[----:B------:R-:W-:Y:S01]  /*12c0*/  VIADD R12, R12, 0x1 ;  /* 0x000000010c0c7836 */ /* 0x000fe20000000000 */
[----:B------:R-:W-:Y:S01]  /*12d0*/  UMOV UR4, UR11 ;  /* 0x0000000b00047c82 */ /* 0x000fe20008000000 */
[----:B------:R-:W-:Y:S01]  /*12e0*/  VIADD R0, R0, 0x1 ;  /* 0x0000000100007836 */ /* 0x000fe20000000000 */
[----:B------:R-:W-:-:S09]  /*12f0*/  UISETP.NE.AND UP0, UPT, UR9, UR8, UPT ;  /* 0x000000080900728c */ /* 0x000fd2000bf05270 */
[----:B------:R-:W-:Y:S05]  /*1300*/  BRA.U UP0, `(.L_x_11) ;  /* 0xffffffed00707547 */ /* 0x000fea000b83ffff */
[----:B------:R-:W-:Y:S05]  /*1310*/  EXIT ;  /* 0x000000000000794d */ /* 0x000fea0003800000 */
.L_x_12:
[----:B------:R-:W-:-:S00]  /*1320*/  BRA `(.L_x_12) ;  /* 0xfffffffc00fc7947 */ /* 0x000fc0000383ffff */
[----:B------:R-:W-:-:S00]  /*1330*/  NOP ;  /* 0x0000000000007918 */ /* 0x000fc00000000000 */
        /* <DEDUP_REMOVED lines=12> */
.L_x_13:


//--------------------- .nv.shared.reserved.0     --------------------------
	.section	.nv.shared.reserved.0,"aw",@nobits
	.weak		__nv_reservedSMEM_offset_0_alias
	.size		__nv_reservedSMEM_offset_0_alias, 0, 64
	.other		__nv_reservedSMEM_offset_0_alias,@"STO_CUDA_RESERVED_SHARED STV_DEFAULT"
__nv_reservedSMEM_offset_0_alias:
	.zero		0
	.zero		64


//--------------------- .nv.constant0._Z8mykernelPiPcS_ --------------------------
	.section	.nv.constant0._Z8mykernelPiPcS_,"a",@progbits
	.sectionflags	@""
	.align	4
.nv.constant0._Z8mykernelPiPcS_:
	.zero		920


//--------------------- SYMBOLS --------------------------

	.type		.nv.reservedSmem.offset0,@object
	.size		.nv.reservedSmem.offset0,0x4
